//
// Generated by NVIDIA NVVM Compiler
//
// Compiler Build ID: CL-36424714
// Cuda compilation tools, release 13.0, V13.0.88
// Based on NVVM 20.0.0
//

.version 9.0
.target sm_100
.address_size 64

	// .globl	_Z11vectorAdd1DPiS_S_i

.visible .entry _Z11vectorAdd1DPiS_S_i(
	.param .u64 .ptr .align 1 _Z11vectorAdd1DPiS_S_i_param_0,
	.param .u64 .ptr .align 1 _Z11vectorAdd1DPiS_S_i_param_1,
	.param .u64 .ptr .align 1 _Z11vectorAdd1DPiS_S_i_param_2,
	.param .u32 _Z11vectorAdd1DPiS_S_i_param_3
)
{
	.reg .pred 	%p<2>;
	.reg .b32 	%r<9>;
	.reg .b64 	%rd<11>;

	ld.param.u64 	%rd1, [_Z11vectorAdd1DPiS_S_i_param_0];
	ld.param.u64 	%rd2, [_Z11vectorAdd1DPiS_S_i_param_1];
	ld.param.u64 	%rd3, [_Z11vectorAdd1DPiS_S_i_param_2];
	ld.param.u32 	%r2, [_Z11vectorAdd1DPiS_S_i_param_3];
	mov.u32 	%r3, %ctaid.x;
	mov.u32 	%r4, %ntid.x;
	mov.u32 	%r5, %tid.x;
	mad.lo.s32 	%r1, %r3, %r4, %r5;
	setp.ge.s32 	%p1, %r1, %r2;
	@%p1 bra 	$L__BB0_2;
	cvta.to.global.u64 	%rd4, %rd1;
	cvta.to.global.u64 	%rd5, %rd2;
	cvta.to.global.u64 	%rd6, %rd3;
	mul.wide.s32 	%rd7, %r1, 4;
	add.s64 	%rd8, %rd4, %rd7;
	ld.global.u32 	%r6, [%rd8];
	add.s64 	%rd9, %rd5, %rd7;
	ld.global.u32 	%r7, [%rd9];
	add.s32 	%r8, %r7, %r6;
	add.s64 	%rd10, %rd6, %rd7;
	st.global.u32 	[%rd10], %r8;
$L__BB0_2:
	ret;

}


// ===== COMPILED SASS (sm_100) =====

	.target	sm_100

	.elftype	@"ET_EXEC"


//--------------------- .note.nv.tkinfo           --------------------------
	.section	.note.nv.tkinfo,"",@"SHT_NOTE"
	.sectionflags	@"SHF_NOTE_NV_TKINFO"
	.tkinfo
        /*0018*/ 	.word	0x00000002
        /*0030*/ 	.string	""
        /*0030*/ 	.string	"ptxas"
        /*0030*/ 	.string	"Cuda compilation tools, release 13.0, V13.0.88"
        /*0030*/ 	.string	"Build cuda_13.0.r13.0/compiler.36424714_0"
        /*0030*/ 	.string	"-arch sm_100 -m 64 "



//--------------------- .note.nv.cuinfo           --------------------------
	.section	.note.nv.cuinfo,"",@"SHT_NOTE"
	.sectionflags	@"SHF_NOTE_NV_CUINFO"
        /*0018*/ 	.short	0x0002
        /*001a*/ 	.short	0x0064
        /*001c*/ 	.short	0x0082
	.zero		2


//--------------------- .nv.info                  --------------------------
	.section	.nv.info,"",@"SHT_CUDA_INFO"
	.align	4


	//----- nvinfo : EIATTR_REGCOUNT
	.align		4
        /*0000*/ 	.byte	0x04, 0x2f
        /*0002*/ 	.short	(.L_1 - .L_0)
	.align		4
.L_0:
        /*0004*/ 	.word	index@(_Z11vectorAdd1DPiS_S_i)
        /*0008*/ 	.word	0x0000000c


	//----- nvinfo : EIATTR_FRAME_SIZE
	.align		4
.L_1:
        /*000c*/ 	.byte	0x04, 0x11
        /*000e*/ 	.short	(.L_3 - .L_2)
	.align		4
.L_2:
        /*0010*/ 	.word	index@(_Z11vectorAdd1DPiS_S_i)
        /*0014*/ 	.word	0x00000000


	//----- nvinfo : EIATTR_MIN_STACK_SIZE
	.align		4
.L_3:
        /*0018*/ 	.byte	0x04, 0x12
        /*001a*/ 	.short	(.L_5 - .L_4)
	.align		4
.L_4:
        /*001c*/ 	.word	index@(_Z11vectorAdd1DPiS_S_i)
        /*0020*/ 	.word	0x00000000
.L_5:


//--------------------- .nv.compat                --------------------------
	.section	.nv.compat,"",@"SHT_CUDA_COMPAT_INFO"
	.align	4
        /*0000*/ 	.byte	0x02, 0x09, 0x00, 0x00, 0x02, 0x02, 0x01, 0x00, 0x02, 0x05, 0x05, 0x00, 0x03, 0x07, 0x01, 0x01
        /*0010*/ 	.byte	0x02, 0x03, 0x00, 0x00, 0x02, 0x06, 0x01, 0x00, 0x04, 0x0b, 0x08, 0x00, 0x09, 0x00, 0x00, 0x00
        /*0020*/ 	.byte	0x00, 0x00, 0x00, 0x00


//--------------------- .nv.info._Z11vectorAdd1DPiS_S_i --------------------------
	.section	.nv.info._Z11vectorAdd1DPiS_S_i,"",@"SHT_CUDA_INFO"
	.sectionflags	@""
	.align	4


	//----- nvinfo : EIATTR_CUDA_API_VERSION
	.align		4
        /*0000*/ 	.byte	0x04, 0x37
        /*0002*/ 	.short	(.L_7 - .L_6)
.L_6:
        /*0004*/ 	.word	0x00000082


	//----- nvinfo : EIATTR_KPARAM_INFO
	.align		4
.L_7:
        /*0008*/ 	.byte	0x04, 0x17
        /*000a*/ 	.short	(.L_9 - .L_8)
.L_8:
        /*000c*/ 	.word	0x00000000
        /*0010*/ 	.short	0x0003
        /*0012*/ 	.short	0x0018
        /*0014*/ 	.byte	0x00, 0xf0, 0x11, 0x00


	//----- nvinfo : EIATTR_KPARAM_INFO
	.align		4
.L_9:
        /*0018*/ 	.byte	0x04, 0x17
        /*001a*/ 	.short	(.L_11 - .L_10)
.L_10:
        /*001c*/ 	.word	0x00000000
        /*0020*/ 	.short	0x0002
        /*0022*/ 	.short	0x0010
        /*0024*/ 	.byte	0x00, 0xf5, 0x21, 0x00


	//----- nvinfo : EIATTR_KPARAM_INFO
	.align		4
.L_11:
        /*0028*/ 	.byte	0x04, 0x17
        /*002a*/ 	.short	(.L_13 - .L_12)
.L_12:
        /*002c*/ 	.word	0x00000000
        /*0030*/ 	.short	0x0001
        /*0032*/ 	.short	0x0008
        /*0034*/ 	.byte	0x00, 0xf5, 0x21, 0x00


	//----- nvinfo : EIATTR_KPARAM_INFO
	.align		4
.L_13:
        /*0038*/ 	.byte	0x04, 0x17
        /*003a*/ 	.short	(.L_15 - .L_14)
.L_14:
        /*003c*/ 	.word	0x00000000
        /*0040*/ 	.short	0x0000
        /*0042*/ 	.short	0x0000
        /*0044*/ 	.byte	0x00, 0xf5, 0x21, 0x00


	//----- nvinfo : EIATTR_SPARSE_MMA_MASK
	.align		4
.L_15:
        /*0048*/ 	.byte	0x03, 0x50
        /*004a*/ 	.short	0x0000


	//----- nvinfo : EIATTR_MAXREG_COUNT
	.align		4
        /*004c*/ 	.byte	0x03, 0x1b
        /*004e*/ 	.short	0x00ff


	//----- nvinfo : EIATTR_MERCURY_ISA_VERSION
	.align		4
        /*0050*/ 	.byte	0x03, 0x5f
        /*0052*/ 	.short	0x0101


	//----- nvinfo : EIATTR_VRC_CTA_INIT_COUNT
	.align		4
        /*0054*/ 	.byte	0x02, 0x4a
	.zero		1
	.zero		1


	//----- nvinfo : EIATTR_EXIT_INSTR_OFFSETS
	.align		4
        /*0058*/ 	.byte	0x04, 0x1c
        /*005a*/ 	.short	(.L_17 - .L_16)


	//   ....[0]....
.L_16:
        /*005c*/ 	.word	0x00000070


	//   ....[1]....
        /*0060*/ 	.word	0x00000130


	//----- nvinfo : EIATTR_CBANK_PARAM_SIZE
	.align		4
.L_17:
        /*0064*/ 	.byte	0x03, 0x19
        /*0066*/ 	.short	0x001c


	//----- nvinfo : EIATTR_PARAM_CBANK
	.align		4
        /*0068*/ 	.byte	0x04, 0x0a
        /*006a*/ 	.short	(.L_19 - .L_18)
	.align		4
.L_18:
        /*006c*/ 	.word	index@(.nv.constant0._Z11vectorAdd1DPiS_S_i)
        /*0070*/ 	.short	0x0380
        /*0072*/ 	.short	0x001c


	//----- nvinfo : EIATTR_SW_WAR
	.align		4
.L_19:
        /*0074*/ 	.byte	0x04, 0x36
        /*0076*/ 	.short	(.L_21 - .L_20)
.L_20:
        /*0078*/ 	.word	0x00000008
.L_21:


//--------------------- .nv.callgraph             --------------------------
	.section	.nv.callgraph,"",@"SHT_CUDA_CALLGRAPH"
	.align	4
	.sectionentsize	8
	.align		4
        /*0000*/ 	.word	0x00000000
	.align		4
        /*0004*/ 	.word	0xffffffff
	.align		4
        /*0008*/ 	.word	0x00000000
	.align		4
        /*000c*/ 	.word	0xfffffffe
	.align		4
        /*0010*/ 	.word	0x00000000
	.align		4
        /*0014*/ 	.word	0xfffffffd
	.align		4
        /*0018*/ 	.word	0x00000000
	.align		4
        /*001c*/ 	.word	0xfffffffc


//--------------------- .text._Z11vectorAdd1DPiS_S_i --------------------------
	.section	.text._Z11vectorAdd1DPiS_S_i,"ax",@progbits
	.align	128
        .global         _Z11vectorAdd1DPiS_S_i
        .type           _Z11vectorAdd1DPiS_S_i,@function
        .size           _Z11vectorAdd1DPiS_S_i,(.L_x_1 - _Z11vectorAdd1DPiS_S_i)
        .other          _Z11vectorAdd1DPiS_S_i,@"STO_CUDA_ENTRY STV_DEFAULT"
_Z11vectorAdd1DPiS_S_i:
.text._Z11vectorAdd1DPiS_S_i:
[----:B------:R-:W-:Y:S01]  /*0000*/  LDC R1, c[0x0][0x37c] ;  /* 0x0000df00ff017b82 */ /* 0x000fe20000000800 */
[----:B------:R-:W0:Y:S07]  /*0010*/  S2R R0, SR_TID.X ;  /* 0x0000000000007919 */ /* 0x000e2e0000002100 */
[----:B------:R-:W0:Y:S01]  /*0020*/  S2UR UR4, SR_CTAID.X ;  /* 0x00000000000479c3 */ /* 0x000e220000002500 */
[----:B------:R-:W1:Y:S07]  /*0030*/  LDCU UR5, c[0x0][0x398] ;  /* 0x00007300ff0577ac */ /* 0x000e6e0008000800 */
[----:B------:R-:W0:Y:S02]  /*0040*/  LDC R9, c[0x0][0x360] ;  /* 0x0000d800ff097b82 */ /* 0x000e240000000800 */
[----:B0-----:R-:W-:-:S05]  /*0050*/  IMAD R9, R9, UR4, R0 ;  /* 0x0000000409097c24 */ /* 0x001fca000f8e0200 */
[----:B-1----:R-:W-:-:S13]  /*0060*/  ISETP.GE.AND P0, PT, R9, UR5, PT ;  /* 0x0000000509007c0c */ /* 0x002fda000bf06270 */
[----:B------:R-:W-:Y:S05]  /*0070*/  @P0 EXIT ;  /* 0x000000000000094d */ /* 0x000fea0003800000 */
[----:B------:R-:W0:Y:S01]  /*0080*/  LDC.64 R2, c[0x0][0x380] ;  /* 0x0000e000ff027b82 */ /* 0x000e220000000a00 */
[----:B------:R-:W1:Y:S07]  /*0090*/  LDCU.64 UR4, c[0x0][0x358] ;  /* 0x00006b00ff0477ac */ /* 0x000e6e0008000a00 */
[----:B------:R-:W2:Y:S08]  /*00a0*/  LDC.64 R4, c[0x0][0x388] ;  /* 0x0000e200ff047b82 */ /* 0x000eb00000000a00 */
[----:B------:R-:W3:Y:S01]  /*00b0*/  LDC.64 R6, c[0x0][0x390] ;  /* 0x0000e400ff067b82 */ /* 0x000ee20000000a00 */
[----:B0-----:R-:W-:-:S06]  /*00c0*/  IMAD.WIDE R2, R9, 0x4, R2 ;  /* 0x0000000409027825 */ /* 0x001fcc00078e0202 */
[----:B-1----:R-:W4:Y:S01]  /*00d0*/  LDG.E R2, desc[UR4][R2.64] ;  /* 0x0000000402027981 */ /* 0x002f22000c1e1900 */
[----:B--2---:R-:W-:-:S06]  /*00e0*/  IMAD.WIDE R4, R9, 0x4, R4 ;  /* 0x0000000409047825 */ /* 0x004fcc00078e0204 */
[----:B------:R-:W4:Y:S01]  /*00f0*/  LDG.E R5, desc[UR4][R4.64] ;  /* 0x0000000404057981 */ /* 0x000f22000c1e1900 */
[----:B---3--:R-:W-:Y:S01]  /*0100*/  IMAD.WIDE R6, R9, 0x4, R6 ;  /* 0x0000000409067825 */ /* 0x008fe200078e0206 */
[----:B----4-:R-:W-:-:S05]  /*0110*/  IADD3 R9, PT, PT, R2, R5, RZ ;  /* 0x0000000502097210 */ /* 0x010fca0007ffe0ff */
[----:B------:R-:W-:Y:S01]  /*0120*/  STG.E desc[UR4][R6.64], R9 ;  /* 0x0000000906007986 */ /* 0x000fe2000c101904 */
[----:B------:R-:W-:Y:S05]  /*0130*/  EXIT ;  /* 0x000000000000794d */ /* 0x000fea0003800000 */
.L_x_0:
[----:B------:R-:W-:-:S00]  /*0140*/  BRA `(.L_x_0) ;  /* 0xfffffffc00fc7947 */ /* 0x000fc0000383ffff */
[----:B------:R-:W-:-:S00]  /*0150*/  NOP ;  /* 0x0000000000007918 */ /* 0x000fc00000000000 */
        /* <DEDUP_REMOVED lines=10> */
.L_x_1:


//--------------------- .nv.shared.reserved.0     --------------------------
	.section	.nv.shared.reserved.0,"aw",@nobits
	.weak		__nv_reservedSMEM_offset_0_alias
	.size		__nv_reservedSMEM_offset_0_alias, 0, 64
	.other		__nv_reservedSMEM_offset_0_alias,@"STO_CUDA_RESERVED_SHARED STV_DEFAULT"
__nv_reservedSMEM_offset_0_alias:
	.zero		0
	.zero		64


//--------------------- .nv.constant0._Z11vectorAdd1DPiS_S_i --------------------------
	.section	.nv.constant0._Z11vectorAdd1DPiS_S_i,"a",@progbits
	.sectionflags	@""
	.align	4
.nv.constant0._Z11vectorAdd1DPiS_S_i:
	.zero		924


//--------------------- SYMBOLS --------------------------

	.type		.nv.reservedSmem.offset0,@object
	.size		.nv.reservedSmem.offset0,0x4
